	.headerflags	@"EF_CUDA_TEXMODE_UNIFIED EF_CUDA_64BIT_ADDRESS EF_CUDA_ACCELERATORS EF_CUDA_SM90 EF_CUDA_VIRTUAL_SM(EF_CUDA_SM90)"
	.elftype	@"ET_EXEC"


//--------------------- .nv.info                  --------------------------
	.section	.nv.info,"",@"SHT_CUDA_INFO"
	.align	4


	//----- nvinfo : EIATTR_REGCOUNT
	.align		4
        /*0000*/ 	.byte	0x04, 0x2f
        /*0002*/ 	.short	(.L_1 - .L_0)
	.align		4
.L_0:
        /*0004*/ 	.word	index@(triton_poi_fused_cat_23)
        /*0008*/ 	.word	0x00000020


	//----- nvinfo : EIATTR_MIN_STACK_SIZE
	.align		4
.L_1:
        /*000c*/ 	.byte	0x04, 0x12
        /*000e*/ 	.short	(.L_3 - .L_2)
	.align		4
.L_2:
        /*0010*/ 	.word	index@(triton_poi_fused_cat_23)
        /*0014*/ 	.word	0x00000000


	//----- nvinfo : EIATTR_FRAME_SIZE
	.align		4
.L_3:
        /*0018*/ 	.byte	0x04, 0x11
        /*001a*/ 	.short	(.L_5 - .L_4)
	.align		4
.L_4:
        /*001c*/ 	.word	index@(triton_poi_fused_cat_23)
        /*0020*/ 	.word	0x00000000


	//----- nvinfo : EIATTR_MIN_STACK_SIZE
	.align		4
.L_5:
        /*0024*/ 	.byte	0x04, 0x12
        /*0026*/ 	.short	(.L_7 - .L_6)
	.align		4
.L_6:
        /*0028*/ 	.word	index@(triton_poi_fused_cat_23)
        /*002c*/ 	.word	0x00000000
.L_7:


//--------------------- .nv.info.triton_poi_fused_cat_23 --------------------------
	.section	.nv.info.triton_poi_fused_cat_23,"",@"SHT_CUDA_INFO"
	.sectionflags	@""
	.align	4


	//----- nvinfo : EIATTR_CUDA_API_VERSION
	.align		4
        /*0000*/ 	.byte	0x04, 0x37
        /*0002*/ 	.short	(.L_9 - .L_8)
.L_8:
        /*0004*/ 	.word	0x0000007c


	//----- nvinfo : EIATTR_KPARAM_INFO
	.align		4
.L_9:
        /*0008*/ 	.byte	0x04, 0x17
        /*000a*/ 	.short	(.L_11 - .L_10)
.L_10:
        /*000c*/ 	.word	0x00000000
        /*0010*/ 	.short	0x0005
        /*0012*/ 	.short	0x0028
        /*0014*/ 	.byte	0x00, 0xf0, 0x11, 0x00


	//----- nvinfo : EIATTR_KPARAM_INFO
	.align		4
.L_11:
        /*0018*/ 	.byte	0x04, 0x17
        /*001a*/ 	.short	(.L_13 - .L_12)
.L_12:
        /*001c*/ 	.word	0x00000000
        /*0020*/ 	.short	0x0004
        /*0022*/ 	.short	0x0020
        /*0024*/ 	.byte	0x00, 0xf4, 0x21, 0x00


	//----- nvinfo : EIATTR_KPARAM_INFO
	.align		4
.L_13:
        /*0028*/ 	.byte	0x04, 0x17
        /*002a*/ 	.short	(.L_15 - .L_14)
.L_14:
        /*002c*/ 	.word	0x00000000
        /*0030*/ 	.short	0x0003
        /*0032*/ 	.short	0x0018
        /*0034*/ 	.byte	0x00, 0xf4, 0x21, 0x00


	//----- nvinfo : EIATTR_KPARAM_INFO
	.align		4
.L_15:
        /*0038*/ 	.byte	0x04, 0x17
        /*003a*/ 	.short	(.L_17 - .L_16)
.L_16:
        /*003c*/ 	.word	0x00000000
        /*0040*/ 	.short	0x0002
        /*0042*/ 	.short	0x0010
        /*0044*/ 	.byte	0x00, 0xf4, 0x21, 0x00


	//----- nvinfo : EIATTR_KPARAM_INFO
	.align		4
.L_17:
        /*0048*/ 	.byte	0x04, 0x17
        /*004a*/ 	.short	(.L_19 - .L_18)
.L_18:
        /*004c*/ 	.word	0x00000000
        /*0050*/ 	.short	0x0001
        /*0052*/ 	.short	0x0008
        /*0054*/ 	.byte	0x00, 0xf4, 0x21, 0x00


	//----- nvinfo : EIATTR_KPARAM_INFO
	.align		4
.L_19:
        /*0058*/ 	.byte	0x04, 0x17
        /*005a*/ 	.short	(.L_21 - .L_20)
.L_20:
        /*005c*/ 	.word	0x00000000
        /*0060*/ 	.short	0x0000
        /*0062*/ 	.short	0x0000
        /*0064*/ 	.byte	0x00, 0xf4, 0x21, 0x00


	//----- nvinfo : EIATTR_SPARSE_MMA_MASK
	.align		4
.L_21:
        /*0068*/ 	.byte	0x03, 0x50
        /*006a*/ 	.short	0x0000


	//----- nvinfo : EIATTR_MAXREG_COUNT
	.align		4
        /*006c*/ 	.byte	0x03, 0x1b
        /*006e*/ 	.short	0x00ff


	//----- nvinfo : EIATTR_EXIT_INSTR_OFFSETS
	.align		4
        /*0070*/ 	.byte	0x04, 0x1c
        /*0072*/ 	.short	(.L_23 - .L_22)


	//   ....[0]....
.L_22:
        /*0074*/ 	.word	0x00001140


	//----- nvinfo : EIATTR_REQNTID
	.align		4
.L_23:
        /*0078*/ 	.byte	0x04, 0x10
        /*007a*/ 	.short	(.L_25 - .L_24)
.L_24:
        /*007c*/ 	.word	0x00000080
        /*0080*/ 	.word	0x00000001
        /*0084*/ 	.word	0x00000001


	//----- nvinfo : EIATTR_CBANK_PARAM_SIZE
	.align		4
.L_25:
        /*0088*/ 	.byte	0x03, 0x19
        /*008a*/ 	.short	0x002c


	//----- nvinfo : EIATTR_PARAM_CBANK
	.align		4
        /*008c*/ 	.byte	0x04, 0x0a
        /*008e*/ 	.short	(.L_27 - .L_26)
	.align		4
.L_26:
        /*0090*/ 	.word	index@(.nv.constant0.triton_poi_fused_cat_23)
        /*0094*/ 	.short	0x0210
        /*0096*/ 	.short	0x002c


	//----- nvinfo : EIATTR_SW_WAR
	.align		4
.L_27:
        /*0098*/ 	.byte	0x04, 0x36
        /*009a*/ 	.short	(.L_29 - .L_28)
.L_28:
        /*009c*/ 	.word	0x00000008
.L_29:


//--------------------- .nv.callgraph             --------------------------
	.section	.nv.callgraph,"",@"SHT_CUDA_CALLGRAPH"
	.align	4
	.sectionentsize	8
	.align		4
        /*0000*/ 	.word	0x00000000
	.align		4
        /*0004*/ 	.word	0xffffffff
	.align		4
        /*0008*/ 	.word	0x00000000
	.align		4
        /*000c*/ 	.word	0xfffffffe
	.align		4
        /*0010*/ 	.word	0x00000000
	.align		4
        /*0014*/ 	.word	0xfffffffd
	.align		4
        /*0018*/ 	.word	0x00000000
	.align		4
        /*001c*/ 	.word	0xfffffffc


//--------------------- .text.triton_poi_fused_cat_23 --------------------------
	.section	.text.triton_poi_fused_cat_23,"ax",@progbits
	.align	128
        .global         triton_poi_fused_cat_23
        .type           triton_poi_fused_cat_23,@function
        .size           triton_poi_fused_cat_23,(.L_x_1 - triton_poi_fused_cat_23)
        .other          triton_poi_fused_cat_23,@"STO_CUDA_ENTRY STV_DEFAULT"
triton_poi_fused_cat_23:
.text.triton_poi_fused_cat_23:
[----:B------:R-:W-:Y:S01]  /*0000*/  LDC R1, c[0x0][0x28] ;  /* 0x00000a00ff017b82 */ /* 0x000fe20000000800 */
[----:B------:R-:W1:Y:S07]  /*0010*/  S2R R0, SR_TID.X ;  /* 0x0000000000007919 */ /* 0x000e6e0000002100 */
[----:B------:R-:W2:Y:S01]  /*0020*/  LDC.64 R18, c[0x0][0x220] ;  /* 0x00008800ff127b82 */ /* 0x000ea20000000a00 */
[----:B------:R-:W-:Y:S01]  /*0030*/  CS2R R8, SRZ ;  /* 0x0000000000087805 */ /* 0x000fe2000001ff00 */
[----:B------:R-:W-:Y:S01]  /*0040*/  ULDC.64 UR4, c[0x0][0x208] ;  /* 0x0000820000047ab9 */ /* 0x000fe20000000a00 */
[----:B------:R-:W3:Y:S01]  /*0050*/  S2R R2, SR_CTAID.X ;  /* 0x0000000000027919 */ /* 0x000ee20000002500 */
[----:B------:R-:W-:Y:S01]  /*0060*/  ULDC.64 UR6, c[0x0][0x228] ;  /* 0x00008a0000067ab9 */ /* 0x000fe20000000a00 */
[----:B-1----:R-:W-:-:S05]  /*0070*/  IMAD.SHL.U32 R0, R0, 0x4, RZ ;  /* 0x0000000400007824 */ /* 0x002fca00078e00ff */
[----:B------:R-:W-:-:S05]  /*0080*/  LOP3.LUT R3, R0, 0x1fc, RZ, 0xc0, !PT ;  /* 0x000001fc00037812 */ /* 0x000fca00078ec0ff */
[----:B---3--:R-:W-:-:S05]  /*0090*/  IMAD R0, R2, 0x400, R3 ;  /* 0x0000040002007824 */ /* 0x008fca00078e0203 */
[----:B------:R-:W-:-:S04]  /*00a0*/  SHF.R.S32.HI R3, RZ, 0x1f, R0 ;  /* 0x0000001fff037819 */ /* 0x000fc80000011400 */
[CC--:B------:R-:W-:Y:S02]  /*00b0*/  LEA.HI R12, R3.reuse, R0.reuse, RZ, 0xa ;  /* 0x00000000030c7211 */ /* 0x0c0fe400078f50ff */
[----:B------:R-:W-:Y:S02]  /*00c0*/  LEA.HI R5, R3, R0, RZ, 0x5 ;  /* 0x0000000003057211 */ /* 0x000fe400078f28ff */
[----:B------:R-:W-:Y:S02]  /*00d0*/  SHF.R.S32.HI R17, RZ, 0xa, R12 ;  /* 0x0000000aff117819 */ /* 0x000fe4000001140c */
[----:B------:R-:W-:Y:S02]  /*00e0*/  SHF.R.S32.HI R6, RZ, 0x5, R5 ;  /* 0x00000005ff067819 */ /* 0x000fe40000011405 */
[----:B------:R-:W-:Y:S01]  /*00f0*/  LOP3.LUT R5, R5, 0xffffffe0, RZ, 0xc0, !PT ;  /* 0xffffffe005057812 */ /* 0x000fe200078ec0ff */
[----:B------:R-:W-:-:S05]  /*0100*/  IMAD.HI R4, R17, 0x2aaaaaab, RZ ;  /* 0x2aaaaaab11047827 */ /* 0x000fca00078e02ff */
[----:B------:R-:W-:-:S04]  /*0110*/  SHF.R.U32.HI R3, RZ, 0x1f, R4 ;  /* 0x0000001fff037819 */ /* 0x000fc80000011604 */
[----:B------:R-:W-:Y:S02]  /*0120*/  LEA.HI R4, R4, R3, RZ, 0x1b ;  /* 0x0000000304047211 */ /* 0x000fe400078fd8ff */
[----:B------:R-:W-:-:S03]  /*0130*/  LEA.HI R3, R6, R6, RZ, 0x5 ;  /* 0x0000000606037211 */ /* 0x000fc600078f28ff */
[----:B------:R-:W-:Y:S01]  /*0140*/  IMAD R17, R4, -0xc0, R17 ;  /* 0xffffff4004117824 */ /* 0x000fe200078e0211 */
[----:B------:R-:W-:-:S04]  /*0150*/  LOP3.LUT R3, R3, 0xffffffe0, RZ, 0xc0, !PT ;  /* 0xffffffe003037812 */ /* 0x000fc800078ec0ff */
[----:B------:R-:W-:Y:S01]  /*0160*/  ISETP.GT.AND P0, PT, R17, 0x7f, PT ;  /* 0x0000007f1100780c */ /* 0x000fe20003f04270 */
[----:B------:R-:W-:-:S04]  /*0170*/  IMAD.IADD R3, R6, 0x1, -R3 ;  /* 0x0000000106037824 */ /* 0x000fc800078e0a03 */
[----:B--2---:R-:W-:Y:S01]  /*0180*/  IMAD.WIDE R14, R3, 0x8, R18 ;  /* 0x00000008030e7825 */ /* 0x004fe200078e0212 */
[----:B------:R-:W-:-:S03]  /*0190*/  CS2R R6, SRZ ;  /* 0x0000000000067805 */ /* 0x000fc6000001ff00 */
[----:B------:R-:W-:Y:S01]  /*01a0*/  IMAD.IADD R23, R0, 0x1, -R5 ;  /* 0x0000000100177824 */ /* 0x000fe200078e0a05 */
[----:B------:R-:W-:-:S03]  /*01b0*/  CS2R R4, SRZ ;  /* 0x0000000000047805 */ /* 0x000fc6000001ff00 */
[----:B------:R1:W2:Y:S01]  /*01c0*/  @P0 LDG.E.EL.64 R8, desc[UR4][R14.64] ;  /* 0x000000040e080981 */ /* 0x0002a2000c2e1b00 */
[----:B------:R-:W-:-:S05]  /*01d0*/  IMAD.WIDE R22, R23, 0x8, R18 ;  /* 0x0000000817167825 */ /* 0x000fca00078e0212 */
[----:B------:R-:W3:Y:S01]  /*01e0*/  @P0 LDG.E.EL.128 R4, desc[UR4][R22.64] ;  /* 0x0000000416040981 */ /* 0x000ee2000c2e1d00 */
[C---:B------:R-:W-:Y:S01]  /*01f0*/  VIADD R3, R0.reuse, 0x200 ;  /* 0x0000020000037836 */ /* 0x040fe20000000000 */
[----:B------:R-:W-:Y:S01]  /*0200*/  SHF.R.S32.HI R2, RZ, 0x15, R2 ;  /* 0x00000015ff027819 */ /* 0x000fe20000011402 */
[C---:B------:R-:W-:Y:S02]  /*0210*/  VIADD R21, R0.reuse, 0x2 ;  /* 0x0000000200157836 */ /* 0x040fe40000000000 */
[----:B------:R-:W-:Y:S01]  /*0220*/  IMAD.HI R11, R0, 0x2aaaaaab, RZ ;  /* 0x2aaaaaab000b7827 */ /* 0x000fe200078e02ff */
[----:B------:R-:W-:-:S03]  /*0230*/  SHF.R.S32.HI R10, RZ, 0x1f, R3 ;  /* 0x0000001fff0a7819 */ /* 0x000fc60000011403 */
[----:B-1----:R-:W-:Y:S01]  /*0240*/  IMAD.HI R15, R0, 0x2aaaaaab, RZ ;  /* 0x2aaaaaab000f7827 */ /* 0x002fe200078e02ff */
[----:B------:R-:W-:-:S04]  /*0250*/  LEA.HI R10, R10, R3, RZ, 0xa ;  /* 0x000000030a0a7211 */ /* 0x000fc800078f50ff */
[----:B------:R-:W-:Y:S02]  /*0260*/  SHF.R.S32.HI R16, RZ, 0xa, R10 ;  /* 0x0000000aff107819 */ /* 0x000fe4000001140a */
[----:B------:R-:W-:-:S03]  /*0270*/  SHF.R.U32.HI R24, RZ, 0x1f, R15 ;  /* 0x0000001fff187819 */ /* 0x000fc6000001160f */
[----:B------:R-:W-:-:S05]  /*0280*/  IMAD.HI R13, R16, 0x2aaaaaab, RZ ;  /* 0x2aaaaaab100d7827 */ /* 0x000fca00078e02ff */
[----:B------:R-:W-:-:S04]  /*0290*/  SHF.R.U32.HI R14, RZ, 0x1f, R13 ;  /* 0x0000001fff0e7819 */ /* 0x000fc8000001160d */
[----:B------:R-:W-:Y:S02]  /*02a0*/  LEA.HI R13, R13, R14, RZ, 0x1b ;  /* 0x0000000e0d0d7211 */ /* 0x000fe400078fd8ff */
[----:B------:R-:W-:-:S03]  /*02b0*/  SGXT R14, R2, 0x1 ;  /* 0x00000001020e781a */ /* 0x000fc60000000200 */
[----:B------:R-:W-:Y:S01]  /*02c0*/  IMAD R16, R13, -0xc0, R16 ;  /* 0xffffff400d107824 */ /* 0x000fe200078e0210 */
[C---:B------:R-:W-:Y:S02]  /*02d0*/  LEA.HI R20, R14.reuse, R21, RZ, 0x5 ;  /* 0x000000150e147211 */ /* 0x040fe400078f28ff */
[----:B------:R-:W-:Y:S02]  /*02e0*/  LEA.HI R14, R14, R3, RZ, 0x5 ;  /* 0x000000030e0e7211 */ /* 0x000fe400078f28ff */
[----:B------:R-:W-:-:S05]  /*02f0*/  LOP3.LUT R20, R20, 0xffffffe0, RZ, 0xc0, !PT ;  /* 0xffffffe014147812 */ /* 0x000fca00078ec0ff */
[----:B------:R-:W-:Y:S01]  /*0300*/  IMAD.IADD R21, R21, 0x1, -R20 ;  /* 0x0000000115157824 */ /* 0x000fe200078e0a14 */
[----:B------:R-:W-:-:S04]  /*0310*/  SHF.R.S32.HI R14, RZ, 0x5, R14 ;  /* 0x00000005ff0e7819 */ /* 0x000fc8000001140e */
[----:B------:R-:W-:-:S04]  /*0320*/  LEA.HI R27, R14, R14, RZ, 0x5 ;  /* 0x0000000e0e1b7211 */ /* 0x000fc800078f28ff */
[----:B------:R-:W-:Y:S02]  /*0330*/  LOP3.LUT R27, R27, 0xffffffe0, RZ, 0xc0, !PT ;  /* 0xffffffe01b1b7812 */ /* 0x000fe400078ec0ff */
[----:B--2---:R-:W-:Y:S02]  /*0340*/  SEL R2, R9, RZ, P0 ;  /* 0x000000ff09027207 */ /* 0x004fe40000000000 */
[----:B------:R-:W-:Y:S02]  /*0350*/  SEL R9, R8, RZ, P0 ;  /* 0x000000ff08097207 */ /* 0x000fe40000000000 */
[----:B------:R-:W-:Y:S02]  /*0360*/  SHF.R.U32.HI R28, RZ, 0x1b, R2 ;  /* 0x0000001bff1c7819 */ /* 0x000fe40000011602 */
[----:B---3--:R-:W-:Y:S02]  /*0370*/  SEL R20, R4, RZ, P0 ;  /* 0x000000ff04147207 */ /* 0x008fe40000000000 */
[----:B------:R-:W-:-:S02]  /*0380*/  LOP3.LUT R28, R28, 0x10, RZ, 0xc0, !PT ;  /* 0x000000101c1c7812 */ /* 0x000fc400078ec0ff */
[----:B------:R-:W-:Y:S02]  /*0390*/  SHF.R.U32.HI R8, RZ, 0x1f, R11 ;  /* 0x0000001fff087819 */ /* 0x000fe4000001160b */
[----:B------:R-:W-:Y:S02]  /*03a0*/  IADD3 R28, P1, R28, R9, RZ ;  /* 0x000000091c1c7210 */ /* 0x000fe40007f3e0ff */
[----:B------:R-:W-:Y:S02]  /*03b0*/  SEL R9, R5, RZ, P0 ;  /* 0x000000ff05097207 */ /* 0x000fe40000000000 */
[----:B------:R-:W-:Y:S02]  /*03c0*/  LEA R13, P2, R20, UR6, 0x2 ;  /* 0x00000006140d7c11 */ /* 0x000fe4000f8410ff */
[----:B------:R-:W-:Y:S02]  /*03d0*/  SEL R4, R6, RZ, P0 ;  /* 0x000000ff06047207 */ /* 0x000fe40000000000 */
[----:B------:R-:W-:-:S02]  /*03e0*/  LEA.HI.SX32 R11, R11, R8, 0x11 ;  /* 0x000000080b0b7211 */ /* 0x000fc400078f8aff */
[----:B------:R-:W-:Y:S02]  /*03f0*/  LEA.HI.SX32 R8, R15, R24, 0x11 ;  /* 0x000000180f087211 */ /* 0x000fe400078f8aff */
[--C-:B------:R-:W-:Y:S01]  /*0400*/  LEA.HI.X R20, R20, UR7, R9.reuse, 0x2, P2 ;  /* 0x0000000714147c11 */ /* 0x100fe200090f1409 */
[----:B------:R-:W-:Y:S01]  /*0410*/  IMAD R26, R11, -0x30000, R0 ;  /* 0xfffd00000b1a7824 */ /* 0x000fe200078e0200 */
[----:B------:R-:W-:Y:S01]  /*0420*/  SHF.R.U32.HI R6, RZ, 0x19, R9 ;  /* 0x00000019ff067819 */ /* 0x000fe20000011609 */
[----:B------:R-:W-:Y:S01]  /*0430*/  IMAD.X R9, RZ, RZ, R2, P1 ;  /* 0x000000ffff097224 */ /* 0x000fe200008e0602 */
[----:B------:R-:W-:Y:S01]  /*0440*/  SEL R15, R7, RZ, P0 ;  /* 0x000000ff070f7207 */ /* 0x000fe20000000000 */
[----:B------:R-:W-:Y:S01]  /*0450*/  IMAD.U32 R11, R11, 0x10000, RZ ;  /* 0x000100000b0b7824 */ /* 0x000fe200078e00ff */
[----:B------:R-:W-:Y:S01]  /*0460*/  LEA R7, P3, R4, UR6, 0x2 ;  /* 0x0000000604077c11 */ /* 0x000fe2000f8610ff */
[----:B------:R-:W-:Y:S01]  /*0470*/  IMAD.SHL.U32 R2, R17, 0x100, RZ ;  /* 0x0000010011027824 */ /* 0x000fe200078e00ff */
[----:B------:R-:W-:Y:S01]  /*0480*/  LOP3.LUT R5, R12, 0xfffffc00, RZ, 0xc0, !PT ;  /* 0xfffffc000c057812 */ /* 0x000fe200078ec0ff */
[----:B------:R-:W-:Y:S01]  /*0490*/  IMAD.IADD R26, R26, 0x1, R11 ;  /* 0x000000011a1a7824 */ /* 0x000fe200078e020b */
[----:B------:R-:W-:Y:S01]  /*04a0*/  LEA.HI.X R12, R4, UR7, R15, 0x2, P3 ;  /* 0x00000007040c7c11 */ /* 0x000fe200098f140f */
[----:B------:R-:W-:Y:S01]  /*04b0*/  IMAD.U32 R8, R8, 0x10000, RZ ;  /* 0x0001000008087824 */ /* 0x000fe200078e00ff */
[C---:B------:R-:W-:Y:S01]  /*04c0*/  SHF.L.U64.HI R9, R28.reuse, 0x6, R9 ;  /* 0x000000061c097819 */ /* 0x040fe20000010209 */
[----:B------:R-:W-:Y:S01]  /*04d0*/  IMAD.SHL.U32 R28, R28, 0x40, RZ ;  /* 0x000000401c1c7824 */ /* 0x000fe200078e00ff */
[----:B------:R-:W-:Y:S01]  /*04e0*/  SHF.R.U32.HI R4, RZ, 0x19, R15 ;  /* 0x00000019ff047819 */ /* 0x000fe2000001160f */
[----:B------:R-:W-:Y:S01]  /*04f0*/  IMAD.IADD R5, R0, 0x1, -R5 ;  /* 0x0000000100057824 */ /* 0x000fe200078e0a05 */
[----:B------:R-:W-:-:S02]  /*0500*/  LOP3.LUT R6, R6, 0x40, RZ, 0xc0, !PT ;  /* 0x0000004006067812 */ /* 0x000fc400078ec0ff */
[----:B------:R-:W-:Y:S02]  /*0510*/  LOP3.LUT R4, R4, 0x40, RZ, 0xc0, !PT ;  /* 0x0000004004047812 */ /* 0x000fe400078ec0ff */
[C---:B------:R-:W-:Y:S01]  /*0520*/  IADD3 R6, P1, P2, R28.reuse, R13, R6 ;  /* 0x0000000d1c067210 */ /* 0x040fe20007a3e006 */
[----:B------:R-:W-:Y:S01]  /*0530*/  IMAD.SHL.U32 R13, R17, 0x400, RZ ;  /* 0x00000400110d7824 */ /* 0x000fe200078e00ff */
[----:B------:R-:W-:Y:S02]  /*0540*/  IADD3 R4, P3, P4, R28, R7, R4 ;  /* 0x000000071c047210 */ /* 0x000fe40007c7e004 */
[----:B------:R-:W-:Y:S02]  /*0550*/  IADD3.X R7, R9, R20, RZ, P1, P2 ;  /* 0x0000001409077210 */ /* 0x000fe40000fe44ff */
[--C-:B------:R-:W-:Y:S02]  /*0560*/  SHF.R.S32.HI R25, RZ, 0x1f, R11.reuse ;  /* 0x0000001fff197819 */ /* 0x100fe4000001140b */
[----:B------:R-:W-:Y:S01]  /*0570*/  IADD3 R24, P1, P2, R13, R5, R11 ;  /* 0x000000050d187210 */ /* 0x000fe20007a3e00b */
[----:B------:R-:W-:Y:S01]  /*0580*/  IMAD.HI R11, R3, 0x2aaaaaab, RZ ;  /* 0x2aaaaaab030b7827 */ /* 0x000fe200078e02ff */
[----:B------:R-:W-:-:S02]  /*0590*/  SHF.R.S32.HI R5, RZ, 0x1f, R5 ;  /* 0x0000001fff057819 */ /* 0x000fc40000011405 */
[----:B------:R-:W-:Y:S01]  /*05a0*/  SHF.R.S32.HI R20, RZ, 0x1f, R13 ;  /* 0x0000001fff147819 */ /* 0x000fe2000001140d */
[----:B------:R-:W-:Y:S01]  /*05b0*/  IMAD.WIDE R6, R2, 0x4, R6 ;  /* 0x0000000402067825 */ /* 0x000fe200078e0206 */
[----:B------:R-:W-:Y:S02]  /*05c0*/  SHF.R.U32.HI R13, RZ, 0x1f, R11 ;  /* 0x0000001fff0d7819 */ /* 0x000fe4000001160b */
[----:B------:R-:W-:Y:S02]  /*05d0*/  IADD3.X R25, R20, R5, R25, P1, P2 ;  /* 0x0000000514197210 */ /* 0x000fe40000fe4419 */
[----:B------:R-:W-:Y:S01]  /*05e0*/  IADD3.X R5, R9, R12, RZ, P3, P4 ;  /* 0x0000000c09057210 */ /* 0x000fe20001fe84ff */
[----:B------:R-:W-:Y:S01]  /*05f0*/  IMAD.MOV.U32 R12, RZ, RZ, RZ ;  /* 0x000000ffff0c7224 */ /* 0x000fe200078e00ff */
[----:B------:R-:W-:Y:S01]  /*0600*/  LOP3.LUT R15, R10, 0xfffffc00, RZ, 0xc0, !PT ;  /* 0xfffffc000a0f7812 */ /* 0x000fe200078ec0ff */
[----:B------:R-:W-:Y:S01]  /*0610*/  IMAD.WIDE R6, R8, 0x4, R6 ;  /* 0x0000000408067825 */ /* 0x000fe200078e0206 */
[----:B------:R-:W-:-:S03]  /*0620*/  LEA.HI.SX32 R10, R11, R13, 0x11 ;  /* 0x0000000d0b0a7211 */ /* 0x000fc600078f8aff */
[----:B------:R-:W-:Y:S01]  /*0630*/  IMAD.IADD R15, R3, 0x1, -R15 ;  /* 0x00000001030f7824 */ /* 0x000fe200078e0a0f */
[----:B------:R1:W2:Y:S01]  /*0640*/  @P0 LDG.E.EL R12, desc[UR4][R6.64+-0x20000] ;  /* 0xfe000004060c0981 */ /* 0x0002a2000c2e1900 */
[----:B------:R-:W-:Y:S02]  /*0650*/  IMAD.U32 R13, R10, 0x10000, RZ ;  /* 0x000100000a0d7824 */ /* 0x000fe400078e00ff */
[----:B------:R-:W-:Y:S01]  /*0660*/  IMAD.WIDE R4, R2, 0x4, R4 ;  /* 0x0000000402047825 */ /* 0x000fe200078e0204 */
[----:B------:R-:W-:-:S03]  /*0670*/  SHF.R.S32.HI R11, RZ, 0x1f, R15 ;  /* 0x0000001fff0b7819 */ /* 0x000fc6000001140f */
[C---:B-1----:R-:W-:Y:S01]  /*0680*/  IMAD.SHL.U32 R6, R16.reuse, 0x400, RZ ;  /* 0x0000040010067824 */ /* 0x042fe200078e00ff */
[----:B------:R-:W-:Y:S01]  /*0690*/  ISETP.GT.AND P1, PT, R16, 0x7f, PT ;  /* 0x0000007f1000780c */ /* 0x000fe20003f24270 */
[----:B------:R-:W-:Y:S02]  /*06a0*/  IMAD.IADD R7, R14, 0x1, -R27 ;  /* 0x000000010e077824 */ /* 0x000fe400078e0a1b */
[----:B------:R-:W-:Y:S01]  /*06b0*/  IMAD.MOV.U32 R20, RZ, RZ, RZ ;  /* 0x000000ffff147224 */ /* 0x000fe200078e00ff */
[----:B------:R-:W-:Y:S01]  /*06c0*/  IADD3 R14, P2, P3, R6, R15, R13 ;  /* 0x0000000f060e7210 */ /* 0x000fe20007b5e00d */
[----:B------:R-:W-:Y:S01]  /*06d0*/  IMAD.WIDE R4, R8, 0x4, R4 ;  /* 0x0000000408047825 */ /* 0x000fe200078e0204 */
[----:B------:R-:W-:Y:S02]  /*06e0*/  SHF.R.S32.HI R15, RZ, 0x1f, R6 ;  /* 0x0000001fff0f7819 */ /* 0x000fe40000011406 */
[----:B------:R-:W-:Y:S01]  /*06f0*/  SHF.R.S32.HI R6, RZ, 0x1f, R13 ;  /* 0x0000001fff067819 */ /* 0x000fe2000001140d */
[----:B------:R-:W-:Y:S01]  /*0700*/  IMAD R3, R10, -0x30000, R3 ;  /* 0xfffd00000a037824 */ /* 0x000fe200078e0203 */
[----:B------:R1:W3:Y:S02]  /*0710*/  @P0 LDG.E.EL R20, desc[UR4][R4.64+-0x20000] ;  /* 0xfe00000404140981 */ /* 0x0002e4000c2e1900 */
[----:B------:R-:W-:-:S02]  /*0720*/  IADD3.X R15, R15, R11, R6, P2, P3 ;  /* 0x0000000b0f0f7210 */ /* 0x000fc400017e6406 */
[----:B------:R-:W-:Y:S01]  /*0730*/  CS2R R10, SRZ ;  /* 0x00000000000a7805 */ /* 0x000fe2000001ff00 */
[----:B-1----:R-:W-:Y:S01]  /*0740*/  IMAD.WIDE R4, R7, 0x8, R18 ;  /* 0x0000000807047825 */ /* 0x002fe200078e0212 */
[----:B------:R-:W-:-:S04]  /*0750*/  CS2R R6, SRZ ;  /* 0x0000000000067805 */ /* 0x000fc8000001ff00 */
[----:B------:R1:W4:Y:S01]  /*0760*/  @P1 LDG.E.EL.64 R10, desc[UR4][R4.64] ;  /* 0x00000004040a1981 */ /* 0x000322000c2e1b00 */
[----:B------:R-:W-:Y:S01]  /*0770*/  IMAD.WIDE R18, R21, 0x8, R18 ;  /* 0x0000000815127825 */ /* 0x000fe200078e0212 */
[----:B-1----:R-:W-:-:S06]  /*0780*/  CS2R R4, SRZ ;  /* 0x0000000000047805 */ /* 0x002fcc000001ff00 */
[----:B------:R-:W5:Y:S01]  /*0790*/  @P0 LDG.E.EL.128 R4, desc[UR4][R18.64] ;  /* 0x0000000412040981 */ /* 0x000f62000c2e1d00 */
[----:B------:R-:W-:Y:S01]  /*07a0*/  IMAD.IADD R13, R3, 0x1, R13 ;  /* 0x00000001030d7824 */ /* 0x000fe200078e020d */
[----:B-----5:R-:W-:Y:S02]  /*07b0*/  SEL R3, R4, RZ, P0 ;  /* 0x000000ff04037207 */ /* 0x020fe40000000000 */
[----:B------:R-:W-:Y:S02]  /*07c0*/  SEL R21, R5, RZ, P0 ;  /* 0x000000ff05157207 */ /* 0x000fe40000000000 */
[----:B------:R-:W-:-:S04]  /*07d0*/  LEA R27, P2, R3, UR6, 0x2 ;  /* 0x00000006031b7c11 */ /* 0x000fc8000f8410ff */
[--C-:B------:R-:W-:Y:S02]  /*07e0*/  LEA.HI.X R3, R3, UR7, R21.reuse, 0x2, P2 ;  /* 0x0000000703037c11 */ /* 0x100fe400090f1415 */
[----:B------:R-:W-:-:S04]  /*07f0*/  SHF.R.U32.HI R21, RZ, 0x19, R21 ;  /* 0x00000019ff157819 */ /* 0x000fc80000011615 */
[----:B------:R-:W-:-:S04]  /*0800*/  LOP3.LUT R21, R21, 0x40, RZ, 0xc0, !PT ;  /* 0x0000004015157812 */ /* 0x000fc800078ec0ff */
[----:B------:R-:W-:Y:S02]  /*0810*/  IADD3 R4, P2, P3, R28, R27, R21 ;  /* 0x0000001b1c047210 */ /* 0x000fe40007b5e015 */
[----:B------:R-:W-:Y:S02]  /*0820*/  SEL R7, R7, RZ, P0 ;  /* 0x000000ff07077207 */ /* 0x000fe40000000000 */
[----:B------:R-:W-:Y:S02]  /*0830*/  IADD3.X R5, R9, R3, RZ, P2, P3 ;  /* 0x0000000309057210 */ /* 0x000fe400017e64ff */
[----:B------:R-:W-:Y:S02]  /*0840*/  SEL R21, R6, RZ, P0 ;  /* 0x000000ff06157207 */ /* 0x000fe40000000000 */
[----:B------:R-:W-:Y:S01]  /*0850*/  SHF.R.U32.HI R29, RZ, 0x19, R7 ;  /* 0x00000019ff1d7819 */ /* 0x000fe20000011607 */
[----:B------:R-:W-:Y:S01]  /*0860*/  IMAD.WIDE R4, R2, 0x4, R4 ;  /* 0x0000000402047825 */ /* 0x000fe200078e0204 */
[----:B------:R-:W-:-:S02]  /*0870*/  LEA R6, P2, R21, UR6, 0x2 ;  /* 0x0000000615067c11 */ /* 0x000fc4000f8410ff */
[----:B------:R-:W-:Y:S01]  /*0880*/  LOP3.LUT R29, R29, 0x40, RZ, 0xc0, !PT ;  /* 0x000000401d1d7812 */ /* 0x000fe200078ec0ff */
[----:B------:R-:W-:Y:S02]  /*0890*/  IMAD.MOV.U32 R3, RZ, RZ, RZ ;  /* 0x000000ffff037224 */ /* 0x000fe400078e00ff */
[----:B------:R-:W-:Y:S01]  /*08a0*/  IMAD.WIDE R4, R8, 0x4, R4 ;  /* 0x0000000408047825 */ /* 0x000fe200078e0204 */
[----:B------:R-:W-:Y:S02]  /*08b0*/  IADD3 R28, P3, P4, R28, R6, R29 ;  /* 0x000000061c1c7210 */ /* 0x000fe40007c7e01d */
[----:B------:R-:W-:Y:S02]  /*08c0*/  LEA.HI.X R6, R21, UR7, R7, 0x2, P2 ;  /* 0x0000000715067c11 */ /* 0x000fe400090f1407 */
[----:B------:R1:W5:Y:S02]  /*08d0*/  @P0 LDG.E.EL R3, desc[UR4][R4.64+-0x20000] ;  /* 0xfe00000404030981 */ /* 0x000364000c2e1900 */
[----:B------:R-:W-:-:S02]  /*08e0*/  IADD3.X R29, R9, R6, RZ, P3, P4 ;  /* 0x00000006091d7210 */ /* 0x000fc40001fe84ff */
[----:B------:R-:W-:Y:S02]  /*08f0*/  CS2R R6, SRZ ;  /* 0x0000000000067805 */ /* 0x000fe4000001ff00 */
[----:B-1----:R-:W-:-:S06]  /*0900*/  CS2R R4, SRZ ;  /* 0x0000000000047805 */ /* 0x002fcc000001ff00 */
[----:B------:R1:W2:Y:S01]  /*0910*/  @P1 LDG.E.EL.128 R4, desc[UR4][R22.64] ;  /* 0x0000000416041981 */ /* 0x0002a2000c2e1d00 */
[----:B----4-:R-:W-:-:S04]  /*0920*/  SEL R9, R11, RZ, P1 ;  /* 0x000000ff0b097207 */ /* 0x010fc80000800000 */
[----:B------:R-:W-:Y:S02]  /*0930*/  SHF.R.U32.HI R21, RZ, 0x1b, R9 ;  /* 0x0000001bff157819 */ /* 0x000fe40000011609 */
[----:B------:R-:W-:Y:S02]  /*0940*/  SEL R10, R10, RZ, P1 ;  /* 0x000000ff0a0a7207 */ /* 0x000fe40000800000 */
[----:B------:R-:W-:-:S04]  /*0950*/  LOP3.LUT R21, R21, 0x10, RZ, 0xc0, !PT ;  /* 0x0000001015157812 */ /* 0x000fc800078ec0ff */
[----:B------:R-:W-:Y:S01]  /*0960*/  IADD3 R21, P2, R21, R10, RZ ;  /* 0x0000000a15157210 */ /* 0x000fe20007f5e0ff */
[----:B------:R-:W-:-:S04]  /*0970*/  IMAD.WIDE R10, R2, 0x4, R28 ;  /* 0x00000004020a7825 */ /* 0x000fc800078e021c */
[----:B-1----:R-:W-:Y:S02]  /*0980*/  IMAD.X R22, RZ, RZ, R9, P2 ;  /* 0x000000ffff167224 */ /* 0x002fe400010e0609 */
[----:B------:R-:W-:Y:S02]  /*0990*/  IMAD.SHL.U32 R28, R21, 0x40, RZ ;  /* 0x00000040151c7824 */ /* 0x000fe400078e00ff */
[----:B------:R-:W-:Y:S01]  /*09a0*/  IMAD.WIDE R8, R8, 0x4, R10 ;  /* 0x0000000408087825 */ /* 0x000fe200078e020a */
[----:B------:R-:W-:Y:S02]  /*09b0*/  CS2R R10, SRZ ;  /* 0x00000000000a7805 */ /* 0x000fe4000001ff00 */
[----:B--2---:R-:W-:-:S04]  /*09c0*/  SEL R2, R5, RZ, P1 ;  /* 0x000000ff05027207 */ /* 0x004fc80000800000 */
[----:B------:R-:W-:-:S04]  /*09d0*/  SHF.R.U32.HI R27, RZ, 0x19, R2 ;  /* 0x00000019ff1b7819 */ /* 0x000fc80000011602 */
[----:B------:R-:W-:Y:S02]  /*09e0*/  LOP3.LUT R23, R27, 0x40, RZ, 0xc0, !PT ;  /* 0x000000401b177812 */ /* 0x000fe400078ec0ff */
[----:B------:R-:W-:Y:S01]  /*09f0*/  SHF.L.U64.HI R27, R21, 0x6, R22 ;  /* 0x00000006151b7819 */ /* 0x000fe20000010216 */
[----:B------:R-:W-:-:S06]  /*0a00*/  IMAD.MOV.U32 R21, RZ, RZ, RZ ;  /* 0x000000ffff157224 */ /* 0x000fcc00078e00ff */
[----:B------:R1:W2:Y:S02]  /*0a10*/  @P0 LDG.E.EL R21, desc[UR4][R8.64+-0x20000] ;  /* 0xfe00000408150981 */ /* 0x0002a4000c2e1900 */
[----:B-1----:R-:W-:-:S06]  /*0a20*/  CS2R R8, SRZ ;  /* 0x0000000000087805 */ /* 0x002fcc000001ff00 */
[----:B------:R-:W4:Y:S01]  /*0a30*/  @P1 LDG.E.EL.128 R8, desc[UR4][R18.64] ;  /* 0x0000000412081981 */ /* 0x000f22000c2e1d00 */
[----:B------:R-:W-:Y:S02]  /*0a40*/  SEL R5, R4, RZ, P1 ;  /* 0x000000ff04057207 */ /* 0x000fe40000800000 */
[----:B------:R-:W-:Y:S02]  /*0a50*/  ISETP.GE.AND P5, PT, R17, 0x40, PT ;  /* 0x000000401100780c */ /* 0x000fe40003fa6270 */
[----:B------:R-:W-:Y:S02]  /*0a60*/  LEA R22, P2, R5, UR6, 0x2 ;  /* 0x0000000605167c11 */ /* 0x000fe4000f8410ff */
[----:B------:R-:W-:Y:S02]  /*0a70*/  LOP3.LUT R17, R17, 0xffffffc0, RZ, 0xc0, !PT ;  /* 0xffffffc011117812 */ /* 0x000fe400078ec0ff */
[----:B------:R-:W-:Y:S02]  /*0a80*/  LEA.HI.X R2, R5, UR7, R2, 0x2, P2 ;  /* 0x0000000705027c11 */ /* 0x000fe400090f1402 */
[----:B------:R-:W-:-:S02]  /*0a90*/  IADD3 R22, P2, P3, R28, R22, R23 ;  /* 0x000000161c167210 */ /* 0x000fc40007b5e017 */
[----:B------:R-:W-:Y:S02]  /*0aa0*/  ISETP.NE.AND P4, PT, R17, 0x40, PT ;  /* 0x000000401100780c */ /* 0x000fe40003f85270 */
[----:B------:R-:W-:Y:S02]  /*0ab0*/  SEL R17, R6, RZ, P1 ;  /* 0x000000ff06117207 */ /* 0x000fe40000800000 */
[----:B------:R-:W-:Y:S02]  /*0ac0*/  IADD3.X R23, R27, R2, RZ, P2, P3 ;  /* 0x000000021b177210 */ /* 0x000fe400017e64ff */
[----:B------:R-:W-:Y:S02]  /*0ad0*/  SEL R29, R7, RZ, P1 ;  /* 0x000000ff071d7207 */ /* 0x000fe40000800000 */
[----:B------:R-:W-:-:S04]  /*0ae0*/  LEA R6, P2, R17, UR6, 0x2 ;  /* 0x0000000611067c11 */ /* 0x000fc8000f8410ff */
[--C-:B------:R-:W-:Y:S02]  /*0af0*/  LEA.HI.X R7, R17, UR7, R29.reuse, 0x2, P2 ;  /* 0x0000000711077c11 */ /* 0x100fe400090f141d */
[----:B------:R-:W-:-:S04]  /*0b00*/  SHF.R.U32.HI R17, RZ, 0x19, R29 ;  /* 0x00000019ff117819 */ /* 0x000fc8000001161d */
[----:B------:R-:W-:Y:S01]  /*0b10*/  LOP3.LUT R17, R17, 0x40, RZ, 0xc0, !PT ;  /* 0x0000004011117812 */ /* 0x000fe200078ec0ff */
[----:B------:R-:W-:-:S03]  /*0b20*/  VIADD R4, R0, 0x200 ;  /* 0x0000020000047836 */ /* 0x000fc60000000000 */
[----:B------:R-:W-:Y:S01]  /*0b30*/  IADD3 R6, P2, P3, R28, R6, R17 ;  /* 0x000000061c067210 */ /* 0x000fe20007b5e011 */
[----:B------:R-:W-:-:S03]  /*0b40*/  IMAD.HI R4, R4, 0x2aaaaaab, RZ ;  /* 0x2aaaaaab04047827 */ /* 0x000fc600078e02ff */
[----:B------:R-:W-:Y:S02]  /*0b50*/  IADD3.X R7, R27, R7, RZ, P2, P3 ;  /* 0x000000071b077210 */ /* 0x000fe400017e64ff */
[----:B------:R-:W-:-:S04]  /*0b60*/  SHF.R.U32.HI R5, RZ, 0x1f, R4 ;  /* 0x0000001fff057819 */ /* 0x000fc80000011604 */
[----:B------:R-:W-:Y:S01]  /*0b70*/  LEA.HI.SX32 R4, R4, R5, 0x11 ;  /* 0x0000000504047211 */ /* 0x000fe200078f8aff */
[----:B------:R-:W-:-:S04]  /*0b80*/  IMAD.SHL.U32 R5, R16, 0x100, RZ ;  /* 0x0000010010057824 */ /* 0x000fc800078e00ff */
[----:B------:R-:W-:-:S04]  /*0b90*/  IMAD.WIDE R22, R5, 0x4, R22 ;  /* 0x0000000405167825 */ /* 0x000fc800078e0216 */
[----:B------:R-:W-:Y:S02]  /*0ba0*/  IMAD.U32 R4, R4, 0x10000, RZ ;  /* 0x0001000004047824 */ /* 0x000fe400078e00ff */
[----:B------:R-:W-:Y:S02]  /*0bb0*/  IMAD.MOV.U32 R2, RZ, RZ, RZ ;  /* 0x000000ffff027224 */ /* 0x000fe400078e00ff */
[----:B------:R-:W-:-:S04]  /*0bc0*/  IMAD.WIDE R22, R4, 0x4, R22 ;  /* 0x0000000404167825 */ /* 0x000fc800078e0216 */
[----:B------:R-:W-:Y:S01]  /*0bd0*/  IMAD.WIDE R6, R5, 0x4, R6 ;  /* 0x0000000405067825 */ /* 0x000fe200078e0206 */
[----:B------:R1:W2:Y:S03]  /*0be0*/  @P1 LDG.E.EL R2, desc[UR4][R22.64+-0x20000] ;  /* 0xfe00000416021981 */ /* 0x0002a6000c2e1900 */
[----:B------:R-:W-:Y:S01]  /*0bf0*/  IMAD.WIDE R6, R4, 0x4, R6 ;  /* 0x0000000404067825 */ /* 0x000fe200078e0206 */
[----:B-1----:R-:W-:-:S06]  /*0c00*/  CS2R R22, SRZ ;  /* 0x0000000000167805 */ /* 0x002fcc000001ff00 */
[----:B------:R1:W2:Y:S01]  /*0c10*/  @P1 LDG.E.EL R23, desc[UR4][R6.64+-0x20000] ;  /* 0xfe00000406171981 */ /* 0x0002a2000c2e1900 */
[----:B----4-:R-:W-:Y:S02]  /*0c20*/  SEL R9, R9, RZ, P1 ;  /* 0x000000ff09097207 */ /* 0x010fe40000800000 */
[----:B------:R-:W-:Y:S02]  /*0c30*/  SEL R8, R8, RZ, P1 ;  /* 0x000000ff08087207 */ /* 0x000fe40000800000 */
[----:B------:R-:W-:Y:S02]  /*0c40*/  SHF.R.U32.HI R17, RZ, 0x19, R9 ;  /* 0x00000019ff117819 */ /* 0x000fe40000011609 */
[----:B------:R-:W-:Y:S02]  /*0c50*/  SEL R18, R10, RZ, P1 ;  /* 0x000000ff0a127207 */ /* 0x000fe40000800000 */
[----:B------:R-:W-:Y:S02]  /*0c60*/  LEA R10, P6, R8, UR6, 0x2 ;  /* 0x00000006080a7c11 */ /* 0x000fe4000f8c10ff */
[----:B------:R-:W-:-:S02]  /*0c70*/  SEL R11, R11, RZ, P1 ;  /* 0x000000ff0b0b7207 */ /* 0x000fc40000800000 */
[----:B------:R-:W-:Y:S02]  /*0c80*/  LOP3.LUT R17, R17, 0x40, RZ, 0xc0, !PT ;  /* 0x0000004011117812 */ /* 0x000fe400078ec0ff */
[----:B------:R-:W-:Y:S02]  /*0c90*/  LEA.HI.X R8, R8, UR7, R9, 0x2, P6 ;  /* 0x0000000708087c11 */ /* 0x000fe4000b0f1409 */
[----:B------:R-:W-:Y:S02]  /*0ca0*/  SHF.R.U32.HI R9, RZ, 0x19, R11 ;  /* 0x00000019ff097819 */ /* 0x000fe4000001160b */
[----:B------:R-:W-:Y:S02]  /*0cb0*/  IADD3 R10, P2, P3, R28, R10, R17 ;  /* 0x0000000a1c0a7210 */ /* 0x000fe40007b5e011 */
[----:B------:R-:W-:Y:S02]  /*0cc0*/  LEA R17, P6, R18, UR6, 0x2 ;  /* 0x0000000612117c11 */ /* 0x000fe4000f8c10ff */
[----:B------:R-:W-:-:S02]  /*0cd0*/  LOP3.LUT R9, R9, 0x40, RZ, 0xc0, !PT ;  /* 0x0000004009097812 */ /* 0x000fc400078ec0ff */
[----:B------:R-:W-:Y:S01]  /*0ce0*/  LEA.HI.X R18, R18, UR7, R11, 0x2, P6 ;  /* 0x0000000712127c11 */ /* 0x000fe2000b0f140b */
[----:B------:R-:W-:Y:S01]  /*0cf0*/  ULDC.64 UR6, c[0x0][0x218] ;  /* 0x0000860000067ab9 */ /* 0x000fe20000000a00 */
[----:B------:R-:W-:Y:S02]  /*0d00*/  IADD3.X R11, R27, R8, RZ, P2, P3 ;  /* 0x000000081b0b7210 */ /* 0x000fe400017e64ff */
[----:B------:R-:W-:Y:S02]  /*0d10*/  IADD3 R8, P3, P6, R28, R17, R9 ;  /* 0x000000111c087210 */ /* 0x000fe40007e7e009 */
[----:B------:R-:W4:Y:S01]  /*0d20*/  LDC.64 R28, c[0x0][0x210] ;  /* 0x00008400ff1c7b82 */ /* 0x000f220000000a00 */
[C---:B------:R-:W-:Y:S01]  /*0d30*/  ISETP.GE.AND P2, PT, R16.reuse, 0x40, PT ;  /* 0x000000401000780c */ /* 0x040fe20003f46270 */
[----:B------:R-:W-:Y:S01]  /*0d40*/  IMAD.WIDE R10, R5, 0x4, R10 ;  /* 0x00000004050a7825 */ /* 0x000fe200078e020a */
[----:B------:R-:W-:Y:S02]  /*0d50*/  LOP3.LUT R16, R16, 0xffffffc0, RZ, 0xc0, !PT ;  /* 0xffffffc010107812 */ /* 0x000fe400078ec0ff */
[----:B------:R-:W-:-:S02]  /*0d60*/  IADD3.X R9, R27, R18, RZ, P3, P6 ;  /* 0x000000121b097210 */ /* 0x000fc40001fec4ff */
[----:B------:R-:W-:Y:S02]  /*0d70*/  CS2R R18, SRZ ;  /* 0x0000000000127805 */ /* 0x000fe4000001ff00 */
[----:B------:R-:W-:Y:S02]  /*0d80*/  ISETP.NE.AND P3, PT, R16, 0x40, PT ;  /* 0x000000401000780c */ /* 0x000fe40003f65270 */
[----:B------:R-:W-:Y:S01]  /*0d90*/  CS2R R16, SRZ ;  /* 0x0000000000107805 */ /* 0x000fe2000001ff00 */
[----:B------:R-:W-:-:S04]  /*0da0*/  IMAD.WIDE R10, R4, 0x4, R10 ;  /* 0x00000004040a7825 */ /* 0x000fc800078e020a */
[----:B-1----:R-:W-:Y:S01]  /*0db0*/  IMAD.WIDE R6, R5, 0x4, R8 ;  /* 0x0000000405067825 */ /* 0x002fe200078e0208 */
[----:B------:R1:W2:Y:S03]  /*0dc0*/  @P1 LDG.E.EL R22, desc[UR4][R10.64+-0x20000] ;  /* 0xfe0000040a161981 */ /* 0x0002a6000c2e1900 */
[----:B----4-:R-:W-:Y:S01]  /*0dd0*/  IMAD.WIDE R8, R26, 0x4, R28 ;  /* 0x000000041a087825 */ /* 0x010fe200078e021c */
[C---:B------:R-:W-:Y:S02]  /*0de0*/  LEA R26, P6, R24.reuse, UR6, 0x2 ;  /* 0x00000006181a7c11 */ /* 0x040fe4000f8c10ff */
[----:B-1----:R-:W-:Y:S02]  /*0df0*/  CS2R R10, SRZ ;  /* 0x00000000000a7805 */ /* 0x002fe4000001ff00 */
[----:B------:R1:W4:Y:S01]  /*0e00*/  @!P5 LDG.E.128 R16, desc[UR4][R8.64] ;  /* 0x000000040810d981 */ /* 0x000322000c1e1d00 */
[----:B------:R-:W-:-:S02]  /*0e10*/  LEA.HI.X R27, R24, UR7, R25, 0x2, P6 ;  /* 0x00000007181b7c11 */ /* 0x000fc4000b0f1419 */
[----:B-1----:R-:W-:-:S06]  /*0e20*/  CS2R R8, SRZ ;  /* 0x0000000000087805 */ /* 0x002fcc000001ff00 */
[----:B------:R1:W2:Y:S01]  /*0e30*/  @!P4 LDG.E.128 R8, desc[UR4][R26.64+-0x40000] ;  /* 0xfc0000041a08c981 */ /* 0x0002a2000c1e1d00 */
[----:B------:R-:W-:Y:S02]  /*0e40*/  IMAD.MOV.U32 R24, RZ, RZ, RZ ;  /* 0x000000ffff187224 */ /* 0x000fe400078e00ff */
[----:B------:R-:W-:Y:S01]  /*0e50*/  IMAD.WIDE R6, R4, 0x4, R6 ;  /* 0x0000000404067825 */ /* 0x000fe200078e0206 */
[----:B-1----:R-:W-:-:S04]  /*0e60*/  LEA R26, P6, R14, UR6, 0x2 ;  /* 0x000000060e1a7c11 */ /* 0x002fc8000f8c10ff */
[----:B------:R1:W3:Y:S01]  /*0e70*/  @P1 LDG.E.EL R24, desc[UR4][R6.64+-0x20000] ;  /* 0xfe00000406181981 */ /* 0x0002e2000c2e1900 */
[----:B------:R-:W-:Y:S02]  /*0e80*/  LEA.HI.X R27, R14, UR7, R15, 0x2, P6 ;  /* 0x000000070e1b7c11 */ /* 0x000fe4000b0f140f */
[----:B------:R-:W-:Y:S02]  /*0e90*/  SEL R15, R12, RZ, P0 ;  /* 0x000000ff0c0f7207 */ /* 0x000fe40000000000 */
[----:B------:R-:W-:Y:S01]  /*0ea0*/  CS2R R4, SRZ ;  /* 0x0000000000047805 */ /* 0x000fe2000001ff00 */
[----:B------:R-:W-:Y:S01]  /*0eb0*/  IMAD.WIDE R28, R13, 0x4, R28 ;  /* 0x000000040d1c7825 */ /* 0x000fe200078e021c */
[----:B------:R-:W-:Y:S02]  /*0ec0*/  CS2R R12, SRZ ;  /* 0x00000000000c7805 */ /* 0x000fe4000001ff00 */
[----:B-1----:R-:W-:-:S06]  /*0ed0*/  CS2R R6, SRZ ;  /* 0x0000000000067805 */ /* 0x002fcc000001ff00 */
[----:B------:R1:W3:Y:S02]  /*0ee0*/  @!P3 LDG.E.128 R4, desc[UR4][R26.64+-0x40000] ;  /* 0xfc0000041a04b981 */ /* 0x0002e4000c1e1d00 */
[----:B-1----:R-:W1:Y:S01]  /*0ef0*/  LDC.64 R26, c[0x0][0x230] ;  /* 0x00008c00ff1a7b82 */ /* 0x002e620000000a00 */
[----:B----4-:R-:W-:Y:S02]  /*0f00*/  SEL R16, R16, RZ, !P5 ;  /* 0x000000ff10107207 */ /* 0x010fe40006800000 */
[----:B--2---:R-:W-:-:S04]  /*0f10*/  SEL R8, R8, RZ, !P4 ;  /* 0x000000ff08087207 */ /* 0x004fc80006000000 */
[----:B------:R-:W-:Y:S02]  /*0f20*/  @P5 SEL R16, R8, R15, !P4 ;  /* 0x0000000f08105207 */ /* 0x000fe40006000000 */
[----:B------:R-:W-:-:S06]  /*0f30*/  CS2R R14, SRZ ;  /* 0x00000000000e7805 */ /* 0x000fcc000001ff00 */
[----:B------:R-:W2:Y:S01]  /*0f40*/  @!P2 LDG.E.128 R12, desc[UR4][R28.64] ;  /* 0x000000041c0ca981 */ /* 0x000ea2000c1e1d00 */
[----:B------:R-:W-:Y:S02]  /*0f50*/  SEL R10, R10, RZ, !P4 ;  /* 0x000000ff0a0a7207 */ /* 0x000fe40006000000 */
[----:B-----5:R-:W-:Y:S02]  /*0f60*/  SEL R3, R3, RZ, P0 ;  /* 0x000000ff03037207 */ /* 0x020fe40000000000 */
[----:B------:R-:W-:Y:S02]  /*0f70*/  SEL R9, R9, RZ, !P4 ;  /* 0x000000ff09097207 */ /* 0x000fe40006000000 */
[----:B---3--:R-:W-:Y:S02]  /*0f80*/  SEL R20, R20, RZ, P0 ;  /* 0x000000ff14147207 */ /* 0x008fe40000000000 */
[----:B------:R-:W-:Y:S01]  /*0f90*/  SEL R18, R18, RZ, !P5 ;  /* 0x000000ff12127207 */ /* 0x000fe20006800000 */
[----:B-1----:R-:W-:Y:S01]  /*0fa0*/  IMAD.WIDE R26, R0, 0x4, R26 ;  /* 0x00000004001a7825 */ /* 0x002fe200078e021a */
[----:B------:R-:W-:-:S02]  /*0fb0*/  SEL R17, R17, RZ, !P5 ;  /* 0x000000ff11117207 */ /* 0x000fc40006800000 */
[----:B------:R-:W-:Y:S02]  /*0fc0*/  @P5 SEL R18, R10, R3, !P4 ;  /* 0x000000030a125207 */ /* 0x000fe40006000000 */
[----:B------:R-:W-:Y:S02]  /*0fd0*/  @P5 SEL R17, R9, R20, !P4 ;  /* 0x0000001409115207 */ /* 0x000fe40006000000 */
[----:B------:R-:W-:Y:S02]  /*0fe0*/  SEL R7, R7, RZ, !P3 ;  /* 0x000000ff07077207 */ /* 0x000fe40005800000 */
[----:B------:R-:W-:Y:S02]  /*0ff0*/  SEL R3, R2, RZ, P1 ;  /* 0x000000ff02037207 */ /* 0x000fe40000800000 */
[----:B------:R-:W-:Y:S02]  /*1000*/  @P3 SEL R7, R24, RZ, P1 ;  /* 0x000000ff18073207 */ /* 0x000fe40000800000 */
[----:B------:R-:W-:-:S02]  /*1010*/  SEL R11, R11, RZ, !P4 ;  /* 0x000000ff0b0b7207 */ /* 0x000fc40006000000 */
[----:B------:R-:W-:Y:S02]  /*1020*/  SEL R4, R4, RZ, !P3 ;  /* 0x000000ff04047207 */ /* 0x000fe40005800000 */
[----:B------:R-:W-:Y:S02]  /*1030*/  SEL R5, R5, RZ, !P3 ;  /* 0x000000ff05057207 */ /* 0x000fe40005800000 */
[----:B------:R-:W-:Y:S02]  /*1040*/  SEL R6, R6, RZ, !P3 ;  /* 0x000000ff06067207 */ /* 0x000fe40005800000 */
[----:B------:R-:W-:Y:S02]  /*1050*/  SEL R8, R21, RZ, P0 ;  /* 0x000000ff15087207 */ /* 0x000fe40000000000 */
[----:B------:R-:W-:Y:S02]  /*1060*/  SEL R2, R23, RZ, P1 ;  /* 0x000000ff17027207 */ /* 0x000fe40000800000 */
[----:B------:R-:W-:-:S02]  /*1070*/  SEL R9, R22, RZ, P1 ;  /* 0x000000ff16097207 */ /* 0x000fc40000800000 */
[----:B------:R-:W-:Y:S02]  /*1080*/  SEL R19, R19, RZ, !P5 ;  /* 0x000000ff13137207 */ /* 0x000fe40006800000 */
[----:B------:R-:W-:-:S05]  /*1090*/  @P5 SEL R19, R11, R8, !P4 ;  /* 0x000000080b135207 */ /* 0x000fca0006000000 */
[----:B------:R-:W-:Y:S01]  /*10a0*/  STG.E.128 desc[UR4][R26.64], R16 ;  /* 0x000000101a007986 */ /* 0x000fe2000c101d04 */
[----:B--2---:R-:W-:Y:S02]  /*10b0*/  SEL R0, R15, RZ, !P2 ;  /* 0x000000ff0f007207 */ /* 0x004fe40005000000 */
[----:B------:R-:W-:Y:S02]  /*10c0*/  SEL R12, R12, RZ, !P2 ;  /* 0x000000ff0c0c7207 */ /* 0x000fe40005000000 */
[----:B------:R-:W-:Y:S02]  /*10d0*/  SEL R13, R13, RZ, !P2 ;  /* 0x000000ff0d0d7207 */ /* 0x000fe40005000000 */
[----:B------:R-:W-:Y:S02]  /*10e0*/  SEL R14, R14, RZ, !P2 ;  /* 0x000000ff0e0e7207 */ /* 0x000fe40005000000 */
[----:B------:R-:W-:Y:S02]  /*10f0*/  @P2 SEL R12, R4, R3, !P3 ;  /* 0x00000003040c2207 */ /* 0x000fe40005800000 */
[----:B------:R-:W-:-:S02]  /*1100*/  @P2 SEL R13, R5, R2, !P3 ;  /* 0x00000002050d2207 */ /* 0x000fc40005800000 */
[----:B------:R-:W-:Y:S02]  /*1110*/  @P2 SEL R14, R6, R9, !P3 ;  /* 0x00000009060e2207 */ /* 0x000fe40005800000 */
[----:B------:R-:W-:-:S05]  /*1120*/  SEL R15, R0, R7, !P2 ;  /* 0x00000007000f7207 */ /* 0x000fca0005000000 */
[----:B------:R-:W-:Y:S01]  /*1130*/  STG.E.128 desc[UR4][R26.64+0x800], R12 ;  /* 0x0008000c1a007986 */ /* 0x000fe2000c101d04 */
[----:B------:R-:W-:Y:S05]  /*1140*/  EXIT ;  /* 0x000000000000794d */ /* 0x000fea0003800000 */
.L_x_0:
[----:B------:R-:W-:-:S00]  /*1150*/  BRA `(.L_x_0) ;  /* 0xfffffffc00fc7947 */ /* 0x000fc0000383ffff */
[----:B------:R-:W-:-:S00]  /*1160*/  NOP ;  /* 0x0000000000007918 */ /* 0x000fc00000000000 */
        /* <DEDUP_REMOVED lines=9> */
.L_x_1:


//--------------------- .nv.constant0.triton_poi_fused_cat_23 --------------------------
	.section	.nv.constant0.triton_poi_fused_cat_23,"a",@progbits
	.sectionflags	@""
	.align	4
.nv.constant0.triton_poi_fused_cat_23:
	.zero		572
